//
// Generated by NVIDIA NVVM Compiler
//
// Compiler Build ID: CL-36424714
// Cuda compilation tools, release 13.0, V13.0.88
// Based on NVVM 20.0.0
//

.version 9.0
.target sm_100
.address_size 64

	// .globl	_ZN17TridiagonalMatrix8multiplyENS_6MatrixEPdS1_

.visible .entry _ZN17TridiagonalMatrix8multiplyENS_6MatrixEPdS1_(
	.param .align 8 .b8 _ZN17TridiagonalMatrix8multiplyENS_6MatrixEPdS1__param_0[16],
	.param .u64 .ptr .align 1 _ZN17TridiagonalMatrix8multiplyENS_6MatrixEPdS1__param_1,
	.param .u64 .ptr .align 1 _ZN17TridiagonalMatrix8multiplyENS_6MatrixEPdS1__param_2
)
{
	.reg .pred 	%p<4>;
	.reg .b32 	%r<2>;
	.reg .b64 	%rd<26>;
	.reg .b64 	%fd<22>;

	ld.param.u64 	%rd6, [_ZN17TridiagonalMatrix8multiplyENS_6MatrixEPdS1__param_0];
	ld.param.u64 	%rd7, [_ZN17TridiagonalMatrix8multiplyENS_6MatrixEPdS1__param_0+8];
	ld.param.u64 	%rd8, [_ZN17TridiagonalMatrix8multiplyENS_6MatrixEPdS1__param_1];
	ld.param.u64 	%rd9, [_ZN17TridiagonalMatrix8multiplyENS_6MatrixEPdS1__param_2];
	cvta.to.global.u64 	%rd1, %rd9;
	cvta.to.global.u64 	%rd2, %rd8;
	cvta.to.global.u64 	%rd3, %rd7;
	mov.u32 	%r1, %tid.x;
	cvt.u64.u32 	%rd4, %r1;
	setp.ne.s32 	%p1, %r1, 0;
	@%p1 bra 	$L__BB0_2;
	ld.global.f64 	%fd16, [%rd3];
	ld.global.f64 	%fd17, [%rd2];
	ld.global.f64 	%fd18, [%rd3+8];
	ld.global.f64 	%fd19, [%rd2+8];
	mul.f64 	%fd20, %fd18, %fd19;
	fma.rn.f64 	%fd21, %fd16, %fd17, %fd20;
	st.global.f64 	[%rd1], %fd21;
	bra.uni 	$L__BB0_6;
$L__BB0_2:
	add.s64 	%rd5, %rd6, -1;
	setp.le.u64 	%p2, %rd5, %rd4;
	@%p2 bra 	$L__BB0_4;
	shl.b64 	%rd18, %rd4, 1;
	add.s64 	%rd19, %rd18, %rd4;
	shl.b64 	%rd20, %rd19, 3;
	add.s64 	%rd21, %rd3, %rd20;
	ld.global.f64 	%fd7, [%rd21+-8];
	shl.b64 	%rd22, %rd4, 3;
	add.s64 	%rd23, %rd2, %rd22;
	ld.global.f64 	%fd8, [%rd23+-8];
	mad.lo.s64 	%rd24, %rd4, 24, %rd3;
	ld.global.f64 	%fd9, [%rd24];
	ld.global.f64 	%fd10, [%rd23];
	mul.f64 	%fd11, %fd9, %fd10;
	fma.rn.f64 	%fd12, %fd7, %fd8, %fd11;
	ld.global.f64 	%fd13, [%rd21+8];
	ld.global.f64 	%fd14, [%rd23+8];
	fma.rn.f64 	%fd15, %fd13, %fd14, %fd12;
	add.s64 	%rd25, %rd1, %rd22;
	st.global.f64 	[%rd25], %fd15;
	bra.uni 	$L__BB0_6;
$L__BB0_4:
	setp.ne.s64 	%p3, %rd5, %rd4;
	@%p3 bra 	$L__BB0_6;
	shl.b64 	%rd10, %rd4, 1;
	add.s64 	%rd11, %rd10, %rd4;
	shl.b64 	%rd12, %rd11, 3;
	add.s64 	%rd13, %rd3, %rd12;
	ld.global.f64 	%fd1, [%rd13+-8];
	shl.b64 	%rd14, %rd4, 3;
	add.s64 	%rd15, %rd2, %rd14;
	ld.global.f64 	%fd2, [%rd15+-8];
	mad.lo.s64 	%rd16, %rd4, 24, %rd3;
	ld.global.f64 	%fd3, [%rd16];
	ld.global.f64 	%fd4, [%rd15];
	mul.f64 	%fd5, %fd3, %fd4;
	fma.rn.f64 	%fd6, %fd1, %fd2, %fd5;
	add.s64 	%rd17, %rd1, %rd14;
	st.global.f64 	[%rd17], %fd6;
$L__BB0_6:
	ret;

}


// ===== COMPILED SASS (sm_100) =====

	.target	sm_100

	.elftype	@"ET_EXEC"


//--------------------- .note.nv.tkinfo           --------------------------
	.section	.note.nv.tkinfo,"",@"SHT_NOTE"
	.sectionflags	@"SHF_NOTE_NV_TKINFO"
	.tkinfo
        /*0018*/ 	.word	0x00000002
        /*0030*/ 	.string	""
        /*0030*/ 	.string	"ptxas"
        /*0030*/ 	.string	"Cuda compilation tools, release 13.0, V13.0.88"
        /*0030*/ 	.string	"Build cuda_13.0.r13.0/compiler.36424714_0"
        /*0030*/ 	.string	"-arch sm_100 -m 64 "



//--------------------- .note.nv.cuinfo           --------------------------
	.section	.note.nv.cuinfo,"",@"SHT_NOTE"
	.sectionflags	@"SHF_NOTE_NV_CUINFO"
        /*0018*/ 	.short	0x0002
        /*001a*/ 	.short	0x0064
        /*001c*/ 	.short	0x0082
	.zero		2


//--------------------- .nv.info                  --------------------------
	.section	.nv.info,"",@"SHT_CUDA_INFO"
	.align	4


	//----- nvinfo : EIATTR_REGCOUNT
	.align		4
        /*0000*/ 	.byte	0x04, 0x2f
        /*0002*/ 	.short	(.L_1 - .L_0)
	.align		4
.L_0:
        /*0004*/ 	.word	index@(_ZN17TridiagonalMatrix8multiplyENS_6MatrixEPdS1_)
        /*0008*/ 	.word	0x00000017


	//----- nvinfo : EIATTR_FRAME_SIZE
	.align		4
.L_1:
        /*000c*/ 	.byte	0x04, 0x11
        /*000e*/ 	.short	(.L_3 - .L_2)
	.align		4
.L_2:
        /*0010*/ 	.word	index@(_ZN17TridiagonalMatrix8multiplyENS_6MatrixEPdS1_)
        /*0014*/ 	.word	0x00000000


	//----- nvinfo : EIATTR_MIN_STACK_SIZE
	.align		4
.L_3:
        /*0018*/ 	.byte	0x04, 0x12
        /*001a*/ 	.short	(.L_5 - .L_4)
	.align		4
.L_4:
        /*001c*/ 	.word	index@(_ZN17TridiagonalMatrix8multiplyENS_6MatrixEPdS1_)
        /*0020*/ 	.word	0x00000000
.L_5:


//--------------------- .nv.compat                --------------------------
	.section	.nv.compat,"",@"SHT_CUDA_COMPAT_INFO"
	.align	4
        /*0000*/ 	.byte	0x02, 0x09, 0x00, 0x00, 0x02, 0x02, 0x01, 0x00, 0x02, 0x05, 0x05, 0x00, 0x03, 0x07, 0x01, 0x01
        /*0010*/ 	.byte	0x02, 0x03, 0x00, 0x00, 0x02, 0x06, 0x01, 0x00, 0x04, 0x0b, 0x08, 0x00, 0x01, 0x00, 0x00, 0x00
        /*0020*/ 	.byte	0x00, 0x00, 0x00, 0x00


//--------------------- .nv.info._ZN17TridiagonalMatrix8multiplyENS_6MatrixEPdS1_ --------------------------
	.section	.nv.info._ZN17TridiagonalMatrix8multiplyENS_6MatrixEPdS1_,"",@"SHT_CUDA_INFO"
	.sectionflags	@""
	.align	4


	//----- nvinfo : EIATTR_CUDA_API_VERSION
	.align		4
        /*0000*/ 	.byte	0x04, 0x37
        /*0002*/ 	.short	(.L_7 - .L_6)
.L_6:
        /*0004*/ 	.word	0x00000082


	//----- nvinfo : EIATTR_KPARAM_INFO
	.align		4
.L_7:
        /*0008*/ 	.byte	0x04, 0x17
        /*000a*/ 	.short	(.L_9 - .L_8)
.L_8:
        /*000c*/ 	.word	0x00000000
        /*0010*/ 	.short	0x0002
        /*0012*/ 	.short	0x0018
        /*0014*/ 	.byte	0x00, 0xf5, 0x21, 0x00


	//----- nvinfo : EIATTR_KPARAM_INFO
	.align		4
.L_9:
        /*0018*/ 	.byte	0x04, 0x17
        /*001a*/ 	.short	(.L_11 - .L_10)
.L_10:
        /*001c*/ 	.word	0x00000000
        /*0020*/ 	.short	0x0001
        /*0022*/ 	.short	0x0010
        /*0024*/ 	.byte	0x00, 0xf5, 0x21, 0x00


	//----- nvinfo : EIATTR_KPARAM_INFO
	.align		4
.L_11:
        /*0028*/ 	.byte	0x04, 0x17
        /*002a*/ 	.short	(.L_13 - .L_12)
.L_12:
        /*002c*/ 	.word	0x00000000
        /*0030*/ 	.short	0x0000
        /*0032*/ 	.short	0x0000
        /*0034*/ 	.byte	0x00, 0xf0, 0x41, 0x00


	//----- nvinfo : EIATTR_SPARSE_MMA_MASK
	.align		4
.L_13:
        /*0038*/ 	.byte	0x03, 0x50
        /*003a*/ 	.short	0x0000


	//----- nvinfo : EIATTR_MAXREG_COUNT
	.align		4
        /*003c*/ 	.byte	0x03, 0x1b
        /*003e*/ 	.short	0x00ff


	//----- nvinfo : EIATTR_MERCURY_ISA_VERSION
	.align		4
        /*0040*/ 	.byte	0x03, 0x5f
        /*0042*/ 	.short	0x0101


	//----- nvinfo : EIATTR_VRC_CTA_INIT_COUNT
	.align		4
        /*0044*/ 	.byte	0x02, 0x4a
	.zero		1
	.zero		1


	//----- nvinfo : EIATTR_EXIT_INSTR_OFFSETS
	.align		4
        /*0048*/ 	.byte	0x04, 0x1c
        /*004a*/ 	.short	(.L_15 - .L_14)


	//   ....[0]....
.L_14:
        /*004c*/ 	.word	0x000000f0


	//   ....[1]....
        /*0050*/ 	.word	0x00000310


	//   ....[2]....
        /*0054*/ 	.word	0x00000340


	//   ....[3]....
        /*0058*/ 	.word	0x000004d0


	//----- nvinfo : EIATTR_CRS_STACK_SIZE
	.align		4
.L_15:
        /*005c*/ 	.byte	0x04, 0x1e
        /*005e*/ 	.short	(.L_17 - .L_16)
.L_16:
        /*0060*/ 	.word	0x00000000


	//----- nvinfo : EIATTR_CBANK_PARAM_SIZE
	.align		4
.L_17:
        /*0064*/ 	.byte	0x03, 0x19
        /*0066*/ 	.short	0x0020


	//----- nvinfo : EIATTR_PARAM_CBANK
	.align		4
        /*0068*/ 	.byte	0x04, 0x0a
        /*006a*/ 	.short	(.L_19 - .L_18)
	.align		4
.L_18:
        /*006c*/ 	.word	index@(.nv.constant0._ZN17TridiagonalMatrix8multiplyENS_6MatrixEPdS1_)
        /*0070*/ 	.short	0x0380
        /*0072*/ 	.short	0x0020


	//----- nvinfo : EIATTR_SW_WAR
	.align		4
.L_19:
        /*0074*/ 	.byte	0x04, 0x36
        /*0076*/ 	.short	(.L_21 - .L_20)
.L_20:
        /*0078*/ 	.word	0x00000008
.L_21:


//--------------------- .nv.callgraph             --------------------------
	.section	.nv.callgraph,"",@"SHT_CUDA_CALLGRAPH"
	.align	4
	.sectionentsize	8
	.align		4
        /*0000*/ 	.word	0x00000000
	.align		4
        /*0004*/ 	.word	0xffffffff
	.align		4
        /*0008*/ 	.word	0x00000000
	.align		4
        /*000c*/ 	.word	0xfffffffe
	.align		4
        /*0010*/ 	.word	0x00000000
	.align		4
        /*0014*/ 	.word	0xfffffffd
	.align		4
        /*0018*/ 	.word	0x00000000
	.align		4
        /*001c*/ 	.word	0xfffffffc


//--------------------- .text._ZN17TridiagonalMatrix8multiplyENS_6MatrixEPdS1_ --------------------------
	.section	.text._ZN17TridiagonalMatrix8multiplyENS_6MatrixEPdS1_,"ax",@progbits
	.align	128
        .global         _ZN17TridiagonalMatrix8multiplyENS_6MatrixEPdS1_
        .type           _ZN17TridiagonalMatrix8multiplyENS_6MatrixEPdS1_,@function
        .size           _ZN17TridiagonalMatrix8multiplyENS_6MatrixEPdS1_,(.L_x_3 - _ZN17TridiagonalMatrix8multiplyENS_6MatrixEPdS1_)
        .other          _ZN17TridiagonalMatrix8multiplyENS_6MatrixEPdS1_,@"STO_CUDA_ENTRY STV_DEFAULT"
_ZN17TridiagonalMatrix8multiplyENS_6MatrixEPdS1_:
.text._ZN17TridiagonalMatrix8multiplyENS_6MatrixEPdS1_:
[----:B------:R-:W-:Y:S01]  /*0000*/  LDC R1, c[0x0][0x37c] ;  /* 0x0000df00ff017b82 */ /* 0x000fe20000000800 */
[----:B------:R-:W0:Y:S01]  /*0010*/  S2R R5, SR_TID.X ;  /* 0x0000000000057919 */ /* 0x000e220000002100 */
[----:B------:R-:W1:Y:S01]  /*0020*/  LDCU.64 UR6, c[0x0][0x358] ;  /* 0x00006b00ff0677ac */ /* 0x000e620008000a00 */
[----:B0-----:R-:W-:-:S13]  /*0030*/  ISETP.NE.AND P0, PT, R5, RZ, PT ;  /* 0x000000ff0500720c */ /* 0x001fda0003f05270 */
[----:B-1----:R-:W-:Y:S05]  /*0040*/  @P0 BRA `(.L_x_0) ;  /* 0x00000000002c0947 */ /* 0x002fea0003800000 */
[----:B------:R-:W0:Y:S08]  /*0050*/  LDC.64 R2, c[0x0][0x388] ;  /* 0x0000e200ff027b82 */ /* 0x000e300000000a00 */
[----:B------:R-:W1:Y:S01]  /*0060*/  LDC.64 R6, c[0x0][0x390] ;  /* 0x0000e400ff067b82 */ /* 0x000e620000000a00 */
[----:B0-----:R-:W2:Y:S04]  /*0070*/  LDG.E.64 R10, desc[UR6][R2.64+0x8] ;  /* 0x00000806020a7981 */ /* 0x001ea8000c1e1b00 */
[----:B------:R-:W3:Y:S04]  /*0080*/  LDG.E.64 R4, desc[UR6][R2.64] ;  /* 0x0000000602047981 */ /* 0x000ee8000c1e1b00 */
[----:B-1----:R-:W2:Y:S04]  /*0090*/  LDG.E.64 R12, desc[UR6][R6.64+0x8] ;  /* 0x00000806060c7981 */ /* 0x002ea8000c1e1b00 */
[----:B------:R-:W3:Y:S01]  /*00a0*/  LDG.E.64 R8, desc[UR6][R6.64] ;  /* 0x0000000606087981 */ /* 0x000ee2000c1e1b00 */
[----:B------:R-:W0:Y:S01]  /*00b0*/  LDC.64 R14, c[0x0][0x398] ;  /* 0x0000e600ff0e7b82 */ /* 0x000e220000000a00 */
[----:B--2---:R-:W-:-:S08]  /*00c0*/  DMUL R10, R10, R12 ;  /* 0x0000000c0a0a7228 */ /* 0x004fd00000000000 */
[----:B---3--:R-:W-:-:S07]  /*00d0*/  DFMA R4, R4, R8, R10 ;  /* 0x000000080404722b */ /* 0x008fce000000000a */
[----:B0-----:R-:W-:Y:S01]  /*00e0*/  STG.E.64 desc[UR6][R14.64], R4 ;  /* 0x000000040e007986 */ /* 0x001fe2000c101b06 */
[----:B------:R-:W-:Y:S05]  /*00f0*/  EXIT ;  /* 0x000000000000794d */ /* 0x000fea0003800000 */
.L_x_0:
[----:B------:R-:W0:Y:S02]  /*0100*/  LDC.64 R2, c[0x0][0x380] ;  /* 0x0000e000ff027b82 */ /* 0x000e240000000a00 */
[----:B0-----:R-:W-:-:S04]  /*0110*/  IADD3 R0, P0, PT, R2, -0x1, RZ ;  /* 0xffffffff02007810 */ /* 0x001fc80007f1e0ff */
[----:B------:R-:W-:Y:S02]  /*0120*/  IADD3.X R2, PT, PT, R3, -0x1, RZ, P0, !PT ;  /* 0xffffffff03027810 */ /* 0x000fe400007fe4ff */
[----:B------:R-:W-:-:S04]  /*0130*/  ISETP.GT.U32.AND P0, PT, R0, R5, PT ;  /* 0x000000050000720c */ /* 0x000fc80003f04070 */
[----:B------:R-:W-:-:S13]  /*0140*/  ISETP.GT.U32.AND.EX P0, PT, R2, RZ, PT, P0 ;  /* 0x000000ff0200720c */ /* 0x000fda0003f04100 */
[----:B------:R-:W-:Y:S05]  /*0150*/  @!P0 BRA `(.L_x_1) ;  /* 0x0000000000708947 */ /* 0x000fea0003800000 */
[----:B------:R-:W0:Y:S01]  /*0160*/  LDC.64 R2, c[0x0][0x388] ;  /* 0x0000e200ff027b82 */ /* 0x000e220000000a00 */
[----:B------:R-:W1:Y:S01]  /*0170*/  LDCU.128 UR12, c[0x0][0x390] ;  /* 0x00007200ff0c77ac */ /* 0x000e620008000c00 */
[----:B------:R-:W-:Y:S01]  /*0180*/  IMAD.SHL.U32 R0, R5, 0x8, RZ ;  /* 0x0000000805007824 */ /* 0x000fe200078e00ff */
[----:B------:R-:W-:Y:S01]  /*0190*/  SHF.R.U32.HI R20, RZ, 0x1d, R5 ;  /* 0x0000001dff147819 */ /* 0x000fe20000011605 */
[----:B------:R-:W2:Y:S01]  /*01a0*/  LDCU.64 UR8, c[0x0][0x388] ;  /* 0x00007100ff0877ac */ /* 0x000ea20008000a00 */
[----:B------:R-:W-:Y:S02]  /*01b0*/  UMOV UR4, URZ ;  /* 0x000000ff00047c82 */ /* 0x000fe40008000000 */
[----:B-1----:R-:W-:-:S04]  /*01c0*/  IADD3 R6, P1, PT, R0, UR12, RZ ;  /* 0x0000000c00067c10 */ /* 0x002fc8000ff3e0ff */
[----:B------:R-:W-:Y:S01]  /*01d0*/  IADD3.X R7, PT, PT, R20, UR13, RZ, P1, !PT ;  /* 0x0000000d14077c10 */ /* 0x000fe20008ffe4ff */
[----:B0-----:R-:W-:-:S04]  /*01e0*/  IMAD.WIDE.U32 R2, R5, 0x18, R2 ;  /* 0x0000001805027825 */ /* 0x001fc800078e0002 */
[----:B------:R-:W-:Y:S01]  /*01f0*/  VIADD R19, R3, UR4 ;  /* 0x0000000403137c36 */ /* 0x000fe20008000000 */
[C---:B------:R-:W-:Y:S01]  /*0200*/  LEA R3, P0, R5.reuse, R5, 0x1 ;  /* 0x0000000505037211 */ /* 0x040fe200078008ff */
[----:B------:R-:W-:Y:S01]  /*0210*/  IMAD.MOV.U32 R18, RZ, RZ, R2 ;  /* 0x000000ffff127224 */ /* 0x000fe200078e0002 */
[----:B------:R-:W3:Y:S02]  /*0220*/  LDG.E.64 R12, desc[UR6][R6.64] ;  /* 0x00000006060c7981 */ /* 0x000ee4000c1e1b00 */
[----:B------:R-:W-:Y:S02]  /*0230*/  LEA.HI.X R4, R5, RZ, RZ, 0x1, P0 ;  /* 0x000000ff05047211 */ /* 0x000fe400000f0cff */
[C---:B--2---:R-:W-:Y:S01]  /*0240*/  LEA R2, P0, R3.reuse, UR8, 0x3 ;  /* 0x0000000803027c11 */ /* 0x044fe2000f8018ff */
[----:B------:R-:W3:Y:S03]  /*0250*/  LDG.E.64 R10, desc[UR6][R18.64] ;  /* 0x00000006120a7981 */ /* 0x000ee6000c1e1b00 */
[----:B------:R-:W-:Y:S01]  /*0260*/  LEA.HI.X R3, R3, UR9, R4, 0x3, P0 ;  /* 0x0000000903037c11 */ /* 0x000fe200080f1c04 */
[----:B------:R-:W2:Y:S04]  /*0270*/  LDG.E.64 R8, desc[UR6][R6.64+-0x8] ;  /* 0xfffff80606087981 */ /* 0x000ea8000c1e1b00 */
[----:B------:R-:W2:Y:S04]  /*0280*/  LDG.E.64 R4, desc[UR6][R2.64+-0x8] ;  /* 0xfffff80602047981 */ /* 0x000ea8000c1e1b00 */
[----:B------:R-:W4:Y:S04]  /*0290*/  LDG.E.64 R14, desc[UR6][R2.64+0x8] ;  /* 0x00000806020e7981 */ /* 0x000f28000c1e1b00 */
[----:B------:R-:W4:Y:S01]  /*02a0*/  LDG.E.64 R16, desc[UR6][R6.64+0x8] ;  /* 0x0000080606107981 */ /* 0x000f22000c1e1b00 */
[----:B---3--:R-:W-:-:S08]  /*02b0*/  DMUL R10, R10, R12 ;  /* 0x0000000c0a0a7228 */ /* 0x008fd00000000000 */
[----:B--2---:R-:W-:Y:S01]  /*02c0*/  DFMA R4, R4, R8, R10 ;  /* 0x000000080404722b */ /* 0x004fe2000000000a */
[----:B------:R-:W-:-:S04]  /*02d0*/  IADD3 R8, P0, PT, R0, UR14, RZ ;  /* 0x0000000e00087c10 */ /* 0x000fc8000ff1e0ff */
[----:B------:R-:W-:-:S03]  /*02e0*/  IADD3.X R9, PT, PT, R20, UR15, RZ, P0, !PT ;  /* 0x0000000f14097c10 */ /* 0x000fc600087fe4ff */
[----:B----4-:R-:W-:-:S07]  /*02f0*/  DFMA R4, R14, R16, R4 ;  /* 0x000000100e04722b */ /* 0x010fce0000000004 */
[----:B------:R-:W-:Y:S01]  /*0300*/  STG.E.64 desc[UR6][R8.64], R4 ;  /* 0x0000000408007986 */ /* 0x000fe2000c101b06 */
[----:B------:R-:W-:Y:S05]  /*0310*/  EXIT ;  /* 0x000000000000794d */ /* 0x000fea0003800000 */
.L_x_1:
[----:B------:R-:W-:-:S04]  /*0320*/  ISETP.NE.U32.AND P0, PT, R0, R5, PT ;  /* 0x000000050000720c */ /* 0x000fc80003f05070 */
[----:B------:R-:W-:-:S13]  /*0330*/  ISETP.NE.AND.EX P0, PT, R2, RZ, PT, P0 ;  /* 0x000000ff0200720c */ /* 0x000fda0003f05300 */
[----:B------:R-:W-:Y:S05]  /*0340*/  @P0 EXIT ;  /* 0x000000000000094d */ /* 0x000fea0003800000 */
[----:B------:R-:W0:Y:S01]  /*0350*/  LDC.64 R2, c[0x0][0x388] ;  /* 0x0000e200ff027b82 */ /* 0x000e220000000a00 */
[----:B------:R-:W1:Y:S01]  /*0360*/  LDCU.128 UR12, c[0x0][0x390] ;  /* 0x00007200ff0c77ac */ /* 0x000e620008000c00 */
[C---:B------:R-:W-:Y:S01]  /*0370*/  IMAD.SHL.U32 R16, R5.reuse, 0x8, RZ ;  /* 0x0000000805107824 */ /* 0x040fe200078e00ff */
[----:B------:R-:W-:Y:S01]  /*0380*/  SHF.R.U32.HI R17, RZ, 0x1d, R5 ;  /* 0x0000001dff117819 */ /* 0x000fe20000011605 */
[----:B------:R-:W2:Y:S01]  /*0390*/  LDCU.64 UR8, c[0x0][0x388] ;  /* 0x00007100ff0877ac */ /* 0x000ea20008000a00 */
[----:B------:R-:W-:Y:S01]  /*03a0*/  LEA R0, P0, R5, R5, 0x1 ;  /* 0x0000000505007211 */ /* 0x000fe200078008ff */
[----:B------:R-:W-:Y:S01]  /*03b0*/  UMOV UR4, URZ ;  /* 0x000000ff00047c82 */ /* 0x000fe20008000000 */
[----:B-1----:R-:W-:-:S04]  /*03c0*/  IADD3 R12, P1, PT, R16, UR12, RZ ;  /* 0x0000000c100c7c10 */ /* 0x002fc8000ff3e0ff */
[----:B------:R-:W-:Y:S01]  /*03d0*/  IADD3.X R13, PT, PT, R17, UR13, RZ, P1, !PT ;  /* 0x0000000d110d7c10 */ /* 0x000fe20008ffe4ff */
[C---:B0-----:R-:W-:Y:S01]  /*03e0*/  IMAD.WIDE.U32 R2, R5.reuse, 0x18, R2 ;  /* 0x0000001805027825 */ /* 0x041fe200078e0002 */
[----:B------:R-:W-:Y:S02]  /*03f0*/  LEA.HI.X R5, R5, RZ, RZ, 0x1, P0 ;  /* 0x000000ff05057211 */ /* 0x000fe400000f0cff */
[C---:B--2---:R-:W-:Y:S01]  /*0400*/  LEA R10, P0, R0.reuse, UR8, 0x3 ;  /* 0x00000008000a7c11 */ /* 0x044fe2000f8018ff */
[----:B------:R-:W-:Y:S01]  /*0410*/  VIADD R15, R3, UR4 ;  /* 0x00000004030f7c36 */ /* 0x000fe20008000000 */
[----:B------:R-:W2:Y:S01]  /*0420*/  LDG.E.64 R8, desc[UR6][R12.64] ;  /* 0x000000060c087981 */ /* 0x000ea2000c1e1b00 */
[----:B------:R-:W-:Y:S01]  /*0430*/  IMAD.MOV.U32 R14, RZ, RZ, R2 ;  /* 0x000000ffff0e7224 */ /* 0x000fe200078e0002 */
[----:B------:R-:W-:Y:S02]  /*0440*/  LEA.HI.X R11, R0, UR9, R5, 0x3, P0 ;  /* 0x00000009000b7c11 */ /* 0x000fe400080f1c05 */
[----:B------:R-:W3:Y:S04]  /*0450*/  LDG.E.64 R4, desc[UR6][R12.64+-0x8] ;  /* 0xfffff8060c047981 */ /* 0x000ee8000c1e1b00 */
[----:B------:R-:W2:Y:S04]  /*0460*/  LDG.E.64 R6, desc[UR6][R14.64] ;  /* 0x000000060e067981 */ /* 0x000ea8000c1e1b00 */
[----:B------:R-:W3:Y:S01]  /*0470*/  LDG.E.64 R2, desc[UR6][R10.64+-0x8] ;  /* 0xfffff8060a027981 */ /* 0x000ee2000c1e1b00 */
[----:B--2---:R-:W-:Y:S01]  /*0480*/  DMUL R6, R6, R8 ;  /* 0x0000000806067228 */ /* 0x004fe20000000000 */
[----:B------:R-:W-:-:S04]  /*0490*/  IADD3 R8, P0, PT, R16, UR14, RZ ;  /* 0x0000000e10087c10 */ /* 0x000fc8000ff1e0ff */
[----:B------:R-:W-:-:S03]  /*04a0*/  IADD3.X R9, PT, PT, R17, UR15, RZ, P0, !PT ;  /* 0x0000000f11097c10 */ /* 0x000fc600087fe4ff */
[----:B---3--:R-:W-:-:S07]  /*04b0*/  DFMA R2, R2, R4, R6 ;  /* 0x000000040202722b */ /* 0x008fce0000000006 */
[----:B------:R-:W-:Y:S01]  /*04c0*/  STG.E.64 desc[UR6][R8.64], R2 ;  /* 0x0000000208007986 */ /* 0x000fe2000c101b06 */
[----:B------:R-:W-:Y:S05]  /*04d0*/  EXIT ;  /* 0x000000000000794d */ /* 0x000fea0003800000 */
.L_x_2:
[----:B------:R-:W-:-:S00]  /*04e0*/  BRA `(.L_x_2) ;  /* 0xfffffffc00fc7947 */ /* 0x000fc0000383ffff */
[----:B------:R-:W-:-:S00]  /*04f0*/  NOP ;  /* 0x0000000000007918 */ /* 0x000fc00000000000 */
        /* <DEDUP_REMOVED lines=8> */
.L_x_3:


//--------------------- .nv.shared.reserved.0     --------------------------
	.section	.nv.shared.reserved.0,"aw",@nobits
	.weak		__nv_reservedSMEM_offset_0_alias
	.size		__nv_reservedSMEM_offset_0_alias, 0, 64
	.other		__nv_reservedSMEM_offset_0_alias,@"STO_CUDA_RESERVED_SHARED STV_DEFAULT"
__nv_reservedSMEM_offset_0_alias:
	.zero		0
	.zero		64


//--------------------- .nv.constant0._ZN17TridiagonalMatrix8multiplyENS_6MatrixEPdS1_ --------------------------
	.section	.nv.constant0._ZN17TridiagonalMatrix8multiplyENS_6MatrixEPdS1_,"a",@progbits
	.sectionflags	@""
	.align	4
.nv.constant0._ZN17TridiagonalMatrix8multiplyENS_6MatrixEPdS1_:
	.zero		928


//--------------------- SYMBOLS --------------------------

	.type		.nv.reservedSmem.offset0,@object
	.size		.nv.reservedSmem.offset0,0x4
